	.headerflags	@"EF_CUDA_TEXMODE_UNIFIED EF_CUDA_64BIT_ADDRESS EF_CUDA_ACCELERATORS EF_CUDA_SM90 EF_CUDA_VIRTUAL_SM(EF_CUDA_SM90)"
	.elftype	@"ET_EXEC"


//--------------------- .nv.info                  --------------------------
	.section	.nv.info,"",@"SHT_CUDA_INFO"
	.align	4


	//----- nvinfo : EIATTR_REGCOUNT
	.align		4
        /*0000*/ 	.byte	0x04, 0x2f
        /*0002*/ 	.short	(.L_3 - .L_2)
	.align		4
.L_2:
        /*0004*/ 	.word	index@(triton_poi_fused__native_batch_norm_legit_no_training_leaky_relu_23)
        /*0008*/ 	.word	0x00000010


	//----- nvinfo : EIATTR_MIN_STACK_SIZE
	.align		4
.L_3:
        /*000c*/ 	.byte	0x04, 0x12
        /*000e*/ 	.short	(.L_5 - .L_4)
	.align		4
.L_4:
        /*0010*/ 	.word	index@(triton_poi_fused__native_batch_norm_legit_no_training_leaky_relu_23)
        /*0014*/ 	.word	0x00000000


	//----- nvinfo : EIATTR_FRAME_SIZE
	.align		4
.L_5:
        /*0018*/ 	.byte	0x04, 0x11
        /*001a*/ 	.short	(.L_7 - .L_6)
	.align		4
.L_6:
        /*001c*/ 	.word	index@(triton_poi_fused__native_batch_norm_legit_no_training_leaky_relu_23)
        /*0020*/ 	.word	0x00000000


	//----- nvinfo : EIATTR_MIN_STACK_SIZE
	.align		4
.L_7:
        /*0024*/ 	.byte	0x04, 0x12
        /*0026*/ 	.short	(.L_9 - .L_8)
	.align		4
.L_8:
        /*0028*/ 	.word	index@(triton_poi_fused__native_batch_norm_legit_no_training_leaky_relu_23)
        /*002c*/ 	.word	0x00000000
.L_9:


//--------------------- .nv.info.triton_poi_fused__native_batch_norm_legit_no_training_leaky_relu_23 --------------------------
	.section	.nv.info.triton_poi_fused__native_batch_norm_legit_no_training_leaky_relu_23,"",@"SHT_CUDA_INFO"
	.sectionflags	@""
	.align	4


	//----- nvinfo : EIATTR_CUDA_API_VERSION
	.align		4
        /*0000*/ 	.byte	0x04, 0x37
        /*0002*/ 	.short	(.L_11 - .L_10)
.L_10:
        /*0004*/ 	.word	0x0000007c


	//----- nvinfo : EIATTR_KPARAM_INFO
	.align		4
.L_11:
        /*0008*/ 	.byte	0x04, 0x17
        /*000a*/ 	.short	(.L_13 - .L_12)
.L_12:
        /*000c*/ 	.word	0x00000000
        /*0010*/ 	.short	0x0006
        /*0012*/ 	.short	0x0030
        /*0014*/ 	.byte	0x00, 0xf0, 0x11, 0x00


	//----- nvinfo : EIATTR_KPARAM_INFO
	.align		4
.L_13:
        /*0018*/ 	.byte	0x04, 0x17
        /*001a*/ 	.short	(.L_15 - .L_14)
.L_14:
        /*001c*/ 	.word	0x00000000
        /*0020*/ 	.short	0x0005
        /*0022*/ 	.short	0x0028
        /*0024*/ 	.byte	0x00, 0xf4, 0x21, 0x00


	//----- nvinfo : EIATTR_KPARAM_INFO
	.align		4
.L_15:
        /*0028*/ 	.byte	0x04, 0x17
        /*002a*/ 	.short	(.L_17 - .L_16)
.L_16:
        /*002c*/ 	.word	0x00000000
        /*0030*/ 	.short	0x0004
        /*0032*/ 	.short	0x0020
        /*0034*/ 	.byte	0x00, 0xf4, 0x21, 0x00


	//----- nvinfo : EIATTR_KPARAM_INFO
	.align		4
.L_17:
        /*0038*/ 	.byte	0x04, 0x17
        /*003a*/ 	.short	(.L_19 - .L_18)
.L_18:
        /*003c*/ 	.word	0x00000000
        /*0040*/ 	.short	0x0003
        /*0042*/ 	.short	0x0018
        /*0044*/ 	.byte	0x00, 0xf4, 0x21, 0x00


	//----- nvinfo : EIATTR_KPARAM_INFO
	.align		4
.L_19:
        /*0048*/ 	.byte	0x04, 0x17
        /*004a*/ 	.short	(.L_21 - .L_20)
.L_20:
        /*004c*/ 	.word	0x00000000
        /*0050*/ 	.short	0x0002
        /*0052*/ 	.short	0x0010
        /*0054*/ 	.byte	0x00, 0xf4, 0x21, 0x00


	//----- nvinfo : EIATTR_KPARAM_INFO
	.align		4
.L_21:
        /*0058*/ 	.byte	0x04, 0x17
        /*005a*/ 	.short	(.L_23 - .L_22)
.L_22:
        /*005c*/ 	.word	0x00000000
        /*0060*/ 	.short	0x0001
        /*0062*/ 	.short	0x0008
        /*0064*/ 	.byte	0x00, 0xf4, 0x21, 0x00


	//----- nvinfo : EIATTR_KPARAM_INFO
	.align		4
.L_23:
        /*0068*/ 	.byte	0x04, 0x17
        /*006a*/ 	.short	(.L_25 - .L_24)
.L_24:
        /*006c*/ 	.word	0x00000000
        /*0070*/ 	.short	0x0000
        /*0072*/ 	.short	0x0000
        /*0074*/ 	.byte	0x00, 0xf4, 0x21, 0x00


	//----- nvinfo : EIATTR_SPARSE_MMA_MASK
	.align		4
.L_25:
        /*0078*/ 	.byte	0x03, 0x50
        /*007a*/ 	.short	0x0000


	//----- nvinfo : EIATTR_MAXREG_COUNT
	.align		4
        /*007c*/ 	.byte	0x03, 0x1b
        /*007e*/ 	.short	0x00ff


	//----- nvinfo : EIATTR_EXIT_INSTR_OFFSETS
	.align		4
        /*0080*/ 	.byte	0x04, 0x1c
        /*0082*/ 	.short	(.L_27 - .L_26)


	//   ....[0]....
.L_26:
        /*0084*/ 	.word	0x000002d0


	//----- nvinfo : EIATTR_REQNTID
	.align		4
.L_27:
        /*0088*/ 	.byte	0x04, 0x10
        /*008a*/ 	.short	(.L_29 - .L_28)
.L_28:
        /*008c*/ 	.word	0x00000080
        /*0090*/ 	.word	0x00000001
        /*0094*/ 	.word	0x00000001


	//----- nvinfo : EIATTR_CBANK_PARAM_SIZE
	.align		4
.L_29:
        /*0098*/ 	.byte	0x03, 0x19
        /*009a*/ 	.short	0x0034


	//----- nvinfo : EIATTR_PARAM_CBANK
	.align		4
        /*009c*/ 	.byte	0x04, 0x0a
        /*009e*/ 	.short	(.L_31 - .L_30)
	.align		4
.L_30:
        /*00a0*/ 	.word	index@(.nv.constant0.triton_poi_fused__native_batch_norm_legit_no_training_leaky_relu_23)
        /*00a4*/ 	.short	0x0210
        /*00a6*/ 	.short	0x0034


	//----- nvinfo : EIATTR_SW_WAR
	.align		4
.L_31:
        /*00a8*/ 	.byte	0x04, 0x36
        /*00aa*/ 	.short	(.L_33 - .L_32)
.L_32:
        /*00ac*/ 	.word	0x00000008
.L_33:


//--------------------- .nv.callgraph             --------------------------
	.section	.nv.callgraph,"",@"SHT_CUDA_CALLGRAPH"
	.align	4
	.sectionentsize	8
	.align		4
        /*0000*/ 	.word	0x00000000
	.align		4
        /*0004*/ 	.word	0xffffffff
	.align		4
        /*0008*/ 	.word	0x00000000
	.align		4
        /*000c*/ 	.word	0xfffffffe
	.align		4
        /*0010*/ 	.word	0x00000000
	.align		4
        /*0014*/ 	.word	0xfffffffd
	.align		4
        /*0018*/ 	.word	0x00000000
	.align		4
        /*001c*/ 	.word	0xfffffffc


//--------------------- .nv.constant4             --------------------------
	.section	.nv.constant4,"a",@progbits
	.align	8
	.align		8
.nv.constant4:
        /*0000*/ 	.dword	_$_str
	.align		8
        /*0008*/ 	.dword	_$_str_$_2


//--------------------- .text.triton_poi_fused__native_batch_norm_legit_no_training_leaky_relu_23 --------------------------
	.section	.text.triton_poi_fused__native_batch_norm_legit_no_training_leaky_relu_23,"ax",@progbits
	.align	128
        .global         triton_poi_fused__native_batch_norm_legit_no_training_leaky_relu_23
        .type           triton_poi_fused__native_batch_norm_legit_no_training_leaky_relu_23,@function
        .size           triton_poi_fused__native_batch_norm_legit_no_training_leaky_relu_23,(.L_x_1 - triton_poi_fused__native_batch_norm_legit_no_training_leaky_relu_23)
        .other          triton_poi_fused__native_batch_norm_legit_no_training_leaky_relu_23,@"STO_CUDA_ENTRY STV_DEFAULT"
triton_poi_fused__native_batch_norm_legit_no_training_leaky_relu_23:
.text.triton_poi_fused__native_batch_norm_legit_no_training_leaky_relu_23:
[----:B------:R-:W-:Y:S01]  /*0000*/  LDC R1, c[0x0][0x28] ;  /* 0x00000a00ff017b82 */ /* 0x000fe20000000800 */
[----:B------:R-:W1:Y:S07]  /*0010*/  S2R R0, SR_TID.X ;  /* 0x0000000000007919 */ /* 0x000e6e0000002100 */
[----:B------:R-:W2:Y:S01]  /*0020*/  LDC.64 R6, c[0x0][0x228] ;  /* 0x00008a00ff067b82 */ /* 0x000ea20000000a00 */
[----:B------:R-:W-:Y:S01]  /*0030*/  ULDC.64 UR4, c[0x0][0x208] ;  /* 0x0000820000047ab9 */ /* 0x000fe20000000a00 */
[----:B------:R-:W3:Y:S06]  /*0040*/  S2R R3, SR_CTAID.X ;  /* 0x0000000000037919 */ /* 0x000eec0000002500 */
[----:B------:R-:W4:Y:S08]  /*0050*/  LDC.64 R4, c[0x0][0x220] ;  /* 0x00008800ff047b82 */ /* 0x000f300000000a00 */
[----:B------:R-:W5:Y:S08]  /*0060*/  LDC.64 R8, c[0x0][0x230] ;  /* 0x00008c00ff087b82 */ /* 0x000f700000000a00 */
[----:B------:R-:W5:Y:S01]  /*0070*/  LDC.64 R10, c[0x0][0x238] ;  /* 0x00008e00ff0a7b82 */ /* 0x000f620000000a00 */
[----:B-1----:R-:W-:-:S02]  /*0080*/  LOP3.LUT R0, R0, 0x7f, RZ, 0xc0, !PT ;  /* 0x0000007f00007812 */ /* 0x002fc400078ec0ff */
[----:B---3--:R-:W-:Y:S02]  /*0090*/  SHF.R.S32.HI R2, RZ, 0x18, R3 ;  /* 0x00000018ff027819 */ /* 0x008fe40000011403 */
[----:B------:R-:W-:Y:S02]  /*00a0*/  LEA R0, R3, R0, 0x7 ;  /* 0x0000000003007211 */ /* 0x000fe400078e38ff */
[----:B------:R-:W-:-:S04]  /*00b0*/  SGXT R3, R2, 0x1 ;  /* 0x000000010203781a */ /* 0x000fc80000000200 */
[----:B------:R-:W-:-:S04]  /*00c0*/  LEA.HI R3, R3, R0, RZ, 0x8 ;  /* 0x0000000003037211 */ /* 0x000fc800078f40ff */
[----:B------:R-:W-:-:S04]  /*00d0*/  LOP3.LUT R3, R3, 0xffffff00, RZ, 0xc0, !PT ;  /* 0xffffff0003037812 */ /* 0x000fc800078ec0ff */
[----:B------:R-:W-:Y:S02]  /*00e0*/  IADD3 R13, R0, -R3, RZ ;  /* 0x80000003000d7210 */ /* 0x000fe40007ffe0ff */
[----:B------:R-:W1:Y:S03]  /*00f0*/  LDC.64 R2, c[0x0][0x218] ;  /* 0x00008600ff027b82 */ /* 0x000e660000000a00 */
[----:B--2---:R-:W-:-:S06]  /*0100*/  IMAD.WIDE R6, R13, 0x4, R6 ;  /* 0x000000040d067825 */ /* 0x004fcc00078e0206 */
[----:B------:R-:W2:Y:S01]  /*0110*/  LDG.E.EL R6, desc[UR4][R6.64] ;  /* 0x0000000406067981 */ /* 0x000ea2000c2e1900 */
[----:B----4-:R-:W-:-:S04]  /*0120*/  IMAD.WIDE R4, R13, 0x4, R4 ;  /* 0x000000040d047825 */ /* 0x010fc800078e0204 */
[C---:B-----5:R-:W-:Y:S02]  /*0130*/  IMAD.WIDE R8, R13.reuse, 0x4, R8 ;  /* 0x000000040d087825 */ /* 0x060fe400078e0208 */
[----:B------:R3:W4:Y:S02]  /*0140*/  LDG.E.EL R5, desc[UR4][R4.64] ;  /* 0x0000000404057981 */ /* 0x000724000c2e1900 */
[----:B0-----:R-:W-:Y:S02]  /*0150*/  IMAD.WIDE R10, R13, 0x4, R10 ;  /* 0x000000040d0a7825 */ /* 0x001fe400078e020a */
[----:B------:R-:W5:Y:S02]  /*0160*/  LDG.E.EL R8, desc[UR4][R8.64] ;  /* 0x0000000408087981 */ /* 0x000f64000c2e1900 */
[----:B-1----:R-:W-:Y:S02]  /*0170*/  IMAD.WIDE R2, R0, 0x4, R2 ;  /* 0x0000000400027825 */ /* 0x002fe400078e0202 */
[----:B------:R-:W5:Y:S04]  /*0180*/  LDG.E.EL R11, desc[UR4][R10.64] ;  /* 0x000000040a0b7981 */ /* 0x000f68000c2e1900 */
[----:B------:R-:W4:Y:S01]  /*0190*/  LDG.E R2, desc[UR4][R2.64] ;  /* 0x0000000402027981 */ /* 0x000f22000c1e1900 */
[----:B---3--:R-:W-:Y:S01]  /*01a0*/  HFMA2.MMA R4, -RZ, RZ, 1.625, 0 ;  /* 0x3e800000ff047435 */ /* 0x008fe200000001ff */
[----:B--2---:R-:W-:-:S04]  /*01b0*/  FADD R6, R6, 9.9999997473787516356e-06 ;  /* 0x3727c5ac06067421 */ /* 0x004fc80000000000 */
[----:B------:R-:W0:Y:S02]  /*01c0*/  MUFU.SQRT R7, R6 ;  /* 0x0000000600077308 */ /* 0x000e240000002000 */
[C---:B0-----:R-:W-:Y:S02]  /*01d0*/  FSETP.GT.AND P0, PT, R7.reuse, 8.50705917302346158658e+37, PT ;  /* 0x7e8000000700780b */ /* 0x041fe40003f04000 */
[----:B------:R-:W-:-:S11]  /*01e0*/  FSETP.GEU.AND P1, PT, R7, 1.175494350822287508e-38, PT ;  /* 0x008000000700780b */ /* 0x000fd60003f2e000 */
[----:B------:R-:W-:-:S04]  /*01f0*/  @P0 FMUL R7, R7, 0.25 ;  /* 0x3e80000007070820 */ /* 0x000fc80000400000 */
[----:B------:R-:W-:-:S06]  /*0200*/  @!P1 FMUL R7, R7, 16777216 ;  /* 0x4b80000007079820 */ /* 0x000fcc0000400000 */
[----:B------:R-:W0:Y:S01]  /*0210*/  MUFU.RCP R7, R7 ;  /* 0x0000000700077308 */ /* 0x000e220000001000 */
[----:B------:R-:W-:Y:S01]  /*0220*/  FSEL R4, R4, 1, P0 ;  /* 0x3f80000004047808 */ /* 0x000fe20000000000 */
[----:B----4-:R-:W-:Y:S02]  /*0230*/  FADD R5, R2, -R5 ;  /* 0x8000000502057221 */ /* 0x010fe40000000000 */
[----:B------:R-:W1:Y:S02]  /*0240*/  LDC.64 R2, c[0x0][0x210] ;  /* 0x00008400ff027b82 */ /* 0x000e640000000a00 */
[----:B------:R-:W-:-:S04]  /*0250*/  @!P1 FMUL R4, R4, 16777216 ;  /* 0x4b80000004049820 */ /* 0x000fc80000400000 */
[----:B0-----:R-:W-:-:S04]  /*0260*/  FMUL R4, R7, R4 ;  /* 0x0000000407047220 */ /* 0x001fc80000400000 */
[----:B------:R-:W-:-:S04]  /*0270*/  FMUL R4, R5, R4 ;  /* 0x0000000405047220 */ /* 0x000fc80000400000 */
[----:B-----5:R-:W-:-:S05]  /*0280*/  FFMA R11, R8, R4, R11 ;  /* 0x00000004080b7223 */ /* 0x020fca000000000b */
[----:B------:R-:W-:Y:S01]  /*0290*/  FSETP.GT.AND P0, PT, R11, RZ, PT ;  /* 0x000000ff0b00720b */ /* 0x000fe20003f04000 */
[----:B-1----:R-:W-:-:S12]  /*02a0*/  IMAD.WIDE R2, R0, 0x4, R2 ;  /* 0x0000000400027825 */ /* 0x002fd800078e0202 */
[----:B------:R-:W-:-:S05]  /*02b0*/  @!P0 FMUL R11, R11, 0.10000000149011611938 ;  /* 0x3dcccccd0b0b8820 */ /* 0x000fca0000400000 */
[----:B------:R-:W-:Y:S01]  /*02c0*/  STG.E desc[UR4][R2.64], R11 ;  /* 0x0000000b02007986 */ /* 0x000fe2000c101904 */
[----:B------:R-:W-:Y:S05]  /*02d0*/  EXIT ;  /* 0x000000000000794d */ /* 0x000fea0003800000 */
.L_x_0:
[----:B------:R-:W-:-:S00]  /*02e0*/  BRA `(.L_x_0) ;  /* 0xfffffffc00fc7947 */ /* 0x000fc0000383ffff */
[----:B------:R-:W-:-:S00]  /*02f0*/  NOP ;  /* 0x0000000000007918 */ /* 0x000fc00000000000 */
        /* <DEDUP_REMOVED lines=8> */
.L_x_1:


//--------------------- .nv.global.init           --------------------------
	.section	.nv.global.init,"aw",@progbits
.nv.global.init:
	.type		_$_str,@object
	.size		_$_str,(_$_str_$_2 - _$_str)
_$_str:
        /*0000*/ 	.byte	0x5f, 0x5f, 0x43, 0x55, 0x44, 0x41, 0x5f, 0x46, 0x54, 0x5a, 0x00
	.type		_$_str_$_2,@object
	.size		_$_str_$_2,(.L_1 - _$_str_$_2)
_$_str_$_2:
        /*000b*/ 	.byte	0x5f, 0x5f, 0x43, 0x55, 0x44, 0x41, 0x5f, 0x50, 0x52, 0x45, 0x43, 0x5f, 0x53, 0x51, 0x52, 0x54
        /*001b*/ 	.byte	0x00
.L_1:


//--------------------- .nv.constant0.triton_poi_fused__native_batch_norm_legit_no_training_leaky_relu_23 --------------------------
	.section	.nv.constant0.triton_poi_fused__native_batch_norm_legit_no_training_leaky_relu_23,"a",@progbits
	.sectionflags	@""
	.align	4
.nv.constant0.triton_poi_fused__native_batch_norm_legit_no_training_leaky_relu_23:
	.zero		580
